	.headerflags	@"EF_CUDA_TEXMODE_UNIFIED EF_CUDA_64BIT_ADDRESS EF_CUDA_ACCELERATORS EF_CUDA_SM90 EF_CUDA_VIRTUAL_SM(EF_CUDA_SM90)"
	.elftype	@"ET_EXEC"


//--------------------- .nv.info                  --------------------------
	.section	.nv.info,"",@"SHT_CUDA_INFO"
	.align	4


	//----- nvinfo : EIATTR_REGCOUNT
	.align		4
        /*0000*/ 	.byte	0x04, 0x2f
        /*0002*/ 	.short	(.L_3 - .L_2)
	.align		4
.L_2:
        /*0004*/ 	.word	index@(triton_poi_fused__native_batch_norm_legit_no_training_cat_relu_22)
        /*0008*/ 	.word	0x0000001c


	//----- nvinfo : EIATTR_MIN_STACK_SIZE
	.align		4
.L_3:
        /*000c*/ 	.byte	0x04, 0x12
        /*000e*/ 	.short	(.L_5 - .L_4)
	.align		4
.L_4:
        /*0010*/ 	.word	index@(triton_poi_fused__native_batch_norm_legit_no_training_cat_relu_22)
        /*0014*/ 	.word	0x00000000


	//----- nvinfo : EIATTR_FRAME_SIZE
	.align		4
.L_5:
        /*0018*/ 	.byte	0x04, 0x11
        /*001a*/ 	.short	(.L_7 - .L_6)
	.align		4
.L_6:
        /*001c*/ 	.word	index@(triton_poi_fused__native_batch_norm_legit_no_training_cat_relu_22)
        /*0020*/ 	.word	0x00000000


	//----- nvinfo : EIATTR_MIN_STACK_SIZE
	.align		4
.L_7:
        /*0024*/ 	.byte	0x04, 0x12
        /*0026*/ 	.short	(.L_9 - .L_8)
	.align		4
.L_8:
        /*0028*/ 	.word	index@(triton_poi_fused__native_batch_norm_legit_no_training_cat_relu_22)
        /*002c*/ 	.word	0x00000000
.L_9:


//--------------------- .nv.info.triton_poi_fused__native_batch_norm_legit_no_training_cat_relu_22 --------------------------
	.section	.nv.info.triton_poi_fused__native_batch_norm_legit_no_training_cat_relu_22,"",@"SHT_CUDA_INFO"
	.sectionflags	@""
	.align	4


	//----- nvinfo : EIATTR_CUDA_API_VERSION
	.align		4
        /*0000*/ 	.byte	0x04, 0x37
        /*0002*/ 	.short	(.L_11 - .L_10)
.L_10:
        /*0004*/ 	.word	0x0000007c


	//----- nvinfo : EIATTR_KPARAM_INFO
	.align		4
.L_11:
        /*0008*/ 	.byte	0x04, 0x17
        /*000a*/ 	.short	(.L_13 - .L_12)
.L_12:
        /*000c*/ 	.word	0x00000000
        /*0010*/ 	.short	0x0008
        /*0012*/ 	.short	0x0040
        /*0014*/ 	.byte	0x00, 0xf0, 0x11, 0x00


	//----- nvinfo : EIATTR_KPARAM_INFO
	.align		4
.L_13:
        /*0018*/ 	.byte	0x04, 0x17
        /*001a*/ 	.short	(.L_15 - .L_14)
.L_14:
        /*001c*/ 	.word	0x00000000
        /*0020*/ 	.short	0x0007
        /*0022*/ 	.short	0x0038
        /*0024*/ 	.byte	0x00, 0xf4, 0x21, 0x00


	//----- nvinfo : EIATTR_KPARAM_INFO
	.align		4
.L_15:
        /*0028*/ 	.byte	0x04, 0x17
        /*002a*/ 	.short	(.L_17 - .L_16)
.L_16:
        /*002c*/ 	.word	0x00000000
        /*0030*/ 	.short	0x0006
        /*0032*/ 	.short	0x0030
        /*0034*/ 	.byte	0x00, 0xf4, 0x21, 0x00


	//----- nvinfo : EIATTR_KPARAM_INFO
	.align		4
.L_17:
        /*0038*/ 	.byte	0x04, 0x17
        /*003a*/ 	.short	(.L_19 - .L_18)
.L_18:
        /*003c*/ 	.word	0x00000000
        /*0040*/ 	.short	0x0005
        /*0042*/ 	.short	0x0028
        /*0044*/ 	.byte	0x00, 0xf4, 0x21, 0x00


	//----- nvinfo : EIATTR_KPARAM_INFO
	.align		4
.L_19:
        /*0048*/ 	.byte	0x04, 0x17
        /*004a*/ 	.short	(.L_21 - .L_20)
.L_20:
        /*004c*/ 	.word	0x00000000
        /*0050*/ 	.short	0x0004
        /*0052*/ 	.short	0x0020
        /*0054*/ 	.byte	0x00, 0xf4, 0x21, 0x00


	//----- nvinfo : EIATTR_KPARAM_INFO
	.align		4
.L_21:
        /*0058*/ 	.byte	0x04, 0x17
        /*005a*/ 	.short	(.L_23 - .L_22)
.L_22:
        /*005c*/ 	.word	0x00000000
        /*0060*/ 	.short	0x0003
        /*0062*/ 	.short	0x0018
        /*0064*/ 	.byte	0x00, 0xf4, 0x21, 0x00


	//----- nvinfo : EIATTR_KPARAM_INFO
	.align		4
.L_23:
        /*0068*/ 	.byte	0x04, 0x17
        /*006a*/ 	.short	(.L_25 - .L_24)
.L_24:
        /*006c*/ 	.word	0x00000000
        /*0070*/ 	.short	0x0002
        /*0072*/ 	.short	0x0010
        /*0074*/ 	.byte	0x00, 0xf4, 0x21, 0x00


	//----- nvinfo : EIATTR_KPARAM_INFO
	.align		4
.L_25:
        /*0078*/ 	.byte	0x04, 0x17
        /*007a*/ 	.short	(.L_27 - .L_26)
.L_26:
        /*007c*/ 	.word	0x00000000
        /*0080*/ 	.short	0x0001
        /*0082*/ 	.short	0x0008
        /*0084*/ 	.byte	0x00, 0xf4, 0x21, 0x00


	//----- nvinfo : EIATTR_KPARAM_INFO
	.align		4
.L_27:
        /*0088*/ 	.byte	0x04, 0x17
        /*008a*/ 	.short	(.L_29 - .L_28)
.L_28:
        /*008c*/ 	.word	0x00000000
        /*0090*/ 	.short	0x0000
        /*0092*/ 	.short	0x0000
        /*0094*/ 	.byte	0x00, 0xf4, 0x21, 0x00


	//----- nvinfo : EIATTR_SPARSE_MMA_MASK
	.align		4
.L_29:
        /*0098*/ 	.byte	0x03, 0x50
        /*009a*/ 	.short	0x0000


	//----- nvinfo : EIATTR_MAXREG_COUNT
	.align		4
        /*009c*/ 	.byte	0x03, 0x1b
        /*009e*/ 	.short	0x00ff


	//----- nvinfo : EIATTR_EXIT_INSTR_OFFSETS
	.align		4
        /*00a0*/ 	.byte	0x04, 0x1c
        /*00a2*/ 	.short	(.L_31 - .L_30)


	//   ....[0]....
.L_30:
        /*00a4*/ 	.word	0x00000680


	//   ....[1]....
        /*00a8*/ 	.word	0x000006a0


	//----- nvinfo : EIATTR_REQNTID
	.align		4
.L_31:
        /*00ac*/ 	.byte	0x04, 0x10
        /*00ae*/ 	.short	(.L_33 - .L_32)
.L_32:
        /*00b0*/ 	.word	0x00000080
        /*00b4*/ 	.word	0x00000001
        /*00b8*/ 	.word	0x00000001


	//----- nvinfo : EIATTR_CBANK_PARAM_SIZE
	.align		4
.L_33:
        /*00bc*/ 	.byte	0x03, 0x19
        /*00be*/ 	.short	0x0044


	//----- nvinfo : EIATTR_PARAM_CBANK
	.align		4
        /*00c0*/ 	.byte	0x04, 0x0a
        /*00c2*/ 	.short	(.L_35 - .L_34)
	.align		4
.L_34:
        /*00c4*/ 	.word	index@(.nv.constant0.triton_poi_fused__native_batch_norm_legit_no_training_cat_relu_22)
        /*00c8*/ 	.short	0x0210
        /*00ca*/ 	.short	0x0044


	//----- nvinfo : EIATTR_SW_WAR
	.align		4
.L_35:
        /*00cc*/ 	.byte	0x04, 0x36
        /*00ce*/ 	.short	(.L_37 - .L_36)
.L_36:
        /*00d0*/ 	.word	0x00000008
.L_37:


//--------------------- .nv.callgraph             --------------------------
	.section	.nv.callgraph,"",@"SHT_CUDA_CALLGRAPH"
	.align	4
	.sectionentsize	8
	.align		4
        /*0000*/ 	.word	0x00000000
	.align		4
        /*0004*/ 	.word	0xffffffff
	.align		4
        /*0008*/ 	.word	0x00000000
	.align		4
        /*000c*/ 	.word	0xfffffffe
	.align		4
        /*0010*/ 	.word	0x00000000
	.align		4
        /*0014*/ 	.word	0xfffffffd
	.align		4
        /*0018*/ 	.word	0x00000000
	.align		4
        /*001c*/ 	.word	0xfffffffc


//--------------------- .nv.constant4             --------------------------
	.section	.nv.constant4,"a",@progbits
	.align	8
	.align		8
.nv.constant4:
        /*0000*/ 	.dword	_$_str
	.align		8
        /*0008*/ 	.dword	_$_str_$_2


//--------------------- .text.triton_poi_fused__native_batch_norm_legit_no_training_cat_relu_22 --------------------------
	.section	.text.triton_poi_fused__native_batch_norm_legit_no_training_cat_relu_22,"ax",@progbits
	.align	128
        .global         triton_poi_fused__native_batch_norm_legit_no_training_cat_relu_22
        .type           triton_poi_fused__native_batch_norm_legit_no_training_cat_relu_22,@function
        .size           triton_poi_fused__native_batch_norm_legit_no_training_cat_relu_22,(.L_x_1 - triton_poi_fused__native_batch_norm_legit_no_training_cat_relu_22)
        .other          triton_poi_fused__native_batch_norm_legit_no_training_cat_relu_22,@"STO_CUDA_ENTRY STV_DEFAULT"
triton_poi_fused__native_batch_norm_legit_no_training_cat_relu_22:
.text.triton_poi_fused__native_batch_norm_legit_no_training_cat_relu_22:
[----:B------:R-:W0:Y:S01]  /*0000*/  LDC R1, c[0x0][0x28] ;  /* 0x00000a00ff017b82 */ /* 0x000e220000000800 */
[----:B------:R-:W1:Y:S07]  /*0010*/  S2R R0, SR_TID.X ;  /* 0x0000000000007919 */ /* 0x000e6e0000002100 */
[----:B------:R-:W2:Y:S01]  /*0020*/  LDC.64 R4, c[0x0][0x228] ;  /* 0x00008a00ff047b82 */ /* 0x000ea20000000a00 */
[----:B------:R-:W-:Y:S01]  /*0030*/  IMAD.MOV.U32 R6, RZ, RZ, RZ ;  /* 0x000000ffff067224 */ /* 0x000fe200078e00ff */
[----:B------:R-:W-:Y:S01]  /*0040*/  ULDC.64 UR4, c[0x0][0x208] ;  /* 0x0000820000047ab9 */ /* 0x000fe20000000a00 */
[----:B------:R-:W3:Y:S01]  /*0050*/  S2R R3, SR_CTAID.X ;  /* 0x0000000000037919 */ /* 0x000ee20000002500 */
[----:B------:R-:W-:Y:S01]  /*0060*/  HFMA2.MMA R10, -RZ, RZ, 0, 0 ;  /* 0x00000000ff0a7435 */ /* 0x000fe200000001ff */
[----:B------:R-:W-:-:S03]  /*0070*/  ULDC.64 UR6, c[0x0][0x218] ;  /* 0x0000860000067ab9 */ /* 0x000fc60000000a00 */
[----:B------:R-:W4:Y:S01]  /*0080*/  LDC.64 R14, c[0x0][0x220] ;  /* 0x00008800ff0e7b82 */ /* 0x000f220000000a00 */
[----:B-1----:R-:W-:-:S05]  /*0090*/  IMAD.SHL.U32 R0, R0, 0x2, RZ ;  /* 0x0000000200007824 */ /* 0x002fca00078e00ff */
[----:B------:R-:W-:-:S05]  /*00a0*/  LOP3.LUT R0, R0, 0xfe, RZ, 0xc0, !PT ;  /* 0x000000fe00007812 */ /* 0x000fca00078ec0ff */
[----:B---3--:R-:W-:-:S05]  /*00b0*/  IMAD R0, R3, 0x100, R0 ;  /* 0x0000010003007824 */ /* 0x008fca00078e0200 */
[----:B------:R-:W-:Y:S02]  /*00c0*/  SHF.R.S32.HI R3, RZ, 0x1f, R0 ;  /* 0x0000001fff037819 */ /* 0x000fe40000011400 */
[----:B------:R-:W-:Y:S02]  /*00d0*/  ISETP.GE.AND P0, PT, R0, 0xc800, PT ;  /* 0x0000c8000000780c */ /* 0x000fe40003f06270 */
[----:B------:R-:W-:-:S04]  /*00e0*/  LEA.HI R3, R3, R0, RZ, 0x6 ;  /* 0x0000000003037211 */ /* 0x000fc800078f30ff */
[----:B------:R-:W-:-:S05]  /*00f0*/  SHF.R.S32.HI R11, RZ, 0x6, R3 ;  /* 0x00000006ff0b7819 */ /* 0x000fca0000011403 */
[----:B------:R-:W-:-:S05]  /*0100*/  IMAD.HI R2, R11, 0x51eb851f, RZ ;  /* 0x51eb851f0b027827 */ /* 0x000fca00078e02ff */
[----:B------:R-:W-:-:S04]  /*0110*/  SHF.R.U32.HI R7, RZ, 0x1f, R2 ;  /* 0x0000001fff077819 */ /* 0x000fc80000011602 */
[----:B------:R-:W-:-:S05]  /*0120*/  LEA.HI.SX32 R2, R2, R7, 0x1a ;  /* 0x0000000702027211 */ /* 0x000fca00078fd2ff */
[----:B------:R-:W-:-:S04]  /*0130*/  IMAD R11, R2, -0xc8, R11 ;  /* 0xffffff38020b7824 */ /* 0x000fc800078e020b */
[----:B--2---:R-:W-:-:S05]  /*0140*/  IMAD.WIDE R4, R11, 0x4, R4 ;  /* 0x000000040b047825 */ /* 0x004fca00078e0204 */
[----:B------:R-:W2:Y:S01]  /*0150*/  @!P0 LDG.E.EL R6, desc[UR4][R4.64] ;  /* 0x0000000404068981 */ /* 0x000ea2000c2e1900 */
[----:B------:R-:W-:-:S03]  /*0160*/  IMAD.HI R2, R0, 0x51eb851f, RZ ;  /* 0x51eb851f00027827 */ /* 0x000fc600078e02ff */
[----:B------:R1:W3:Y:S01]  /*0170*/  @!P0 LDG.E.EL R10, desc[UR4][R4.64] ;  /* 0x00000004040a8981 */ /* 0x0002e2000c2e1900 */
[----:B------:R-:W-:Y:S01]  /*0180*/  IMAD.SHL.U32 R8, R11, 0x40, RZ ;  /* 0x000000400b087824 */ /* 0x000fe200078e00ff */
[----:B------:R-:W-:-:S04]  /*0190*/  SHF.R.U32.HI R7, RZ, 0x1f, R2 ;  /* 0x0000001fff077819 */ /* 0x000fc80000011602 */
[----:B------:R-:W-:Y:S02]  /*01a0*/  LEA.HI.SX32 R17, R2, R7, 0x14 ;  /* 0x0000000702117211 */ /* 0x000fe400078fa2ff */
[----:B------:R-:W-:Y:S02]  /*01b0*/  LOP3.LUT R7, R3, 0xffffffc0, RZ, 0xc0, !PT ;  /* 0xffffffc003077812 */ /* 0x000fe400078ec0ff */
[----:B------:R-:W5:Y:S01]  /*01c0*/  LDC.64 R2, c[0x0][0x210] ;  /* 0x00008400ff027b82 */ /* 0x000f620000000a00 */
[C---:B------:R-:W-:Y:S02]  /*01d0*/  IMAD R9, R17.reuse, 0x300, RZ ;  /* 0x0000030011097824 */ /* 0x040fe400078e02ff */
[----:B------:R-:W-:Y:S02]  /*01e0*/  IMAD.IADD R7, R0, 0x1, -R7 ;  /* 0x0000000100077824 */ /* 0x000fe400078e0a07 */
[----:B-1----:R-:W-:Y:S01]  /*01f0*/  IMAD R4, R17, -0x3200, R0 ;  /* 0xffffce0011047824 */ /* 0x002fe200078e0200 */
[----:B------:R-:W-:-:S02]  /*0200*/  SHF.R.S32.HI R13, RZ, 0x1f, R9 ;  /* 0x0000001fff0d7819 */ /* 0x000fc40000011409 */
[----:B------:R-:W-:Y:S01]  /*0210*/  IADD3 R18, P1, P2, R8, R7, R9 ;  /* 0x0000000708127210 */ /* 0x000fe20007a3e009 */
[----:B------:R-:W-:Y:S01]  /*0220*/  IMAD R25, R17, 0x2f00, R4 ;  /* 0x00002f0011197824 */ /* 0x000fe200078e0204 */
[----:B------:R-:W-:Y:S02]  /*0230*/  SHF.R.S32.HI R8, RZ, 0x1f, R8 ;  /* 0x0000001fff087819 */ /* 0x000fe40000011408 */
[----:B------:R-:W-:Y:S02]  /*0240*/  CS2R R4, SRZ ;  /* 0x0000000000047805 */ /* 0x000fe4000001ff00 */
[----:B------:R-:W-:Y:S02]  /*0250*/  SHF.R.S32.HI R7, RZ, 0x1f, R7 ;  /* 0x0000001fff077819 */ /* 0x000fe40000011407 */
[----:B------:R-:W-:Y:S02]  /*0260*/  LEA R16, P3, R18, UR6, 0x2 ;  /* 0x0000000612107c11 */ /* 0x000fe4000f8610ff */
[----:B------:R-:W-:-:S02]  /*0270*/  IADD3.X R7, R8, R7, R13, P1, P2 ;  /* 0x0000000708077210 */ /* 0x000fc40000fe440d */
[----:B------:R-:W1:Y:S01]  /*0280*/  LDC.64 R12, c[0x0][0x230] ;  /* 0x00008c00ff0c7b82 */ /* 0x000e620000000a00 */
[C---:B------:R-:W-:Y:S02]  /*0290*/  ISETP.GE.AND P2, PT, R11.reuse, 0xbc, PT ;  /* 0x000000bc0b00780c */ /* 0x040fe40003f46270 */
[----:B------:R-:W-:Y:S02]  /*02a0*/  ISETP.GT.AND P1, PT, R11, 0xbb, !P0 ;  /* 0x000000bb0b00780c */ /* 0x000fe40004724270 */
[----:B------:R-:W-:Y:S01]  /*02b0*/  ISETP.LT.AND P4, PT, R0, 0xc800, !P2 ;  /* 0x0000c8000000780c */ /* 0x000fe20005781270 */
[----:B-----5:R-:W-:Y:S01]  /*02c0*/  IMAD.WIDE R24, R25, 0x4, R2 ;  /* 0x0000000419187825 */ /* 0x020fe200078e0202 */
[----:B------:R-:W-:Y:S01]  /*02d0*/  CS2R R2, SRZ ;  /* 0x0000000000027805 */ /* 0x000fe2000001ff00 */
[----:B------:R-:W5:Y:S01]  /*02e0*/  LDC.64 R8, c[0x0][0x238] ;  /* 0x00008e00ff087b82 */ /* 0x000f620000000a00 */
[----:B------:R-:W-:Y:S01]  /*02f0*/  LEA.HI.X R17, R18, UR7, R7, 0x2, P3 ;  /* 0x0000000712117c11 */ /* 0x000fe200098f1407 */
[----:B----4-:R-:W-:Y:S01]  /*0300*/  IMAD.WIDE R22, R11, 0x4, R14 ;  /* 0x000000040b167825 */ /* 0x010fe200078e020e */
[----:B------:R-:W-:-:S02]  /*0310*/  MOV R7, RZ ;  /* 0x000000ff00077202 */ /* 0x000fc40000000f00 */
[----:B------:R-:W-:-:S03]  /*0320*/  CS2R R14, SRZ ;  /* 0x00000000000e7805 */ /* 0x000fc6000001ff00 */
[----:B------:R-:W4:Y:S04]  /*0330*/  @P1 LDG.E.64 R4, desc[UR4][R16.64+-0xbc00] ;  /* 0xff44000410041981 */ /* 0x000f28000c1e1b00 */
[----:B------:R-:W4:Y:S01]  /*0340*/  @P4 LDG.E.64 R2, desc[UR4][R24.64] ;  /* 0x0000000418024981 */ /* 0x000f22000c1e1b00 */
[----:B-1----:R-:W-:-:S03]  /*0350*/  IMAD.WIDE R12, R11, 0x4, R12 ;  /* 0x000000040b0c7825 */ /* 0x002fc600078e020c */
[----:B------:R-:W4:Y:S04]  /*0360*/  @!P0 LDG.E.EL R7, desc[UR4][R22.64] ;  /* 0x0000000416078981 */ /* 0x000f28000c2e1900 */
[----:B------:R-:W4:Y:S01]  /*0370*/  @!P0 LDG.E.EL R14, desc[UR4][R22.64] ;  /* 0x00000004160e8981 */ /* 0x000f22000c2e1900 */
[----:B-----5:R-:W-:Y:S01]  /*0380*/  IMAD.WIDE R8, R11, 0x4, R8 ;  /* 0x000000040b087825 */ /* 0x020fe200078e0208 */
[----:B------:R-:W-:-:S03]  /*0390*/  HFMA2.MMA R11, -RZ, RZ, 0, 0 ;  /* 0x00000000ff0b7435 */ /* 0x000fc600000001ff */
[----:B------:R-:W-:Y:S01]  /*03a0*/  IMAD.MOV.U32 R20, RZ, RZ, RZ ;  /* 0x000000ffff147224 */ /* 0x000fe200078e00ff */
[----:B------:R-:W5:Y:S01]  /*03b0*/  @!P0 LDG.E.EL R15, desc[UR4][R8.64] ;  /* 0x00000004080f8981 */ /* 0x000f62000c2e1900 */
[----:B------:R-:W-:-:S04]  /*03c0*/  IMAD.MOV.U32 R18, RZ, RZ, RZ ;  /* 0x000000ffff127224 */ /* 0x000fc800078e00ff */
[----:B------:R-:W5:Y:S04]  /*03d0*/  @!P0 LDG.E.EL R20, desc[UR4][R12.64] ;  /* 0x000000040c148981 */ /* 0x000f68000c2e1900 */
[----:B------:R1:W5:Y:S04]  /*03e0*/  @!P0 LDG.E.EL R18, desc[UR4][R12.64] ;  /* 0x000000040c128981 */ /* 0x000368000c2e1900 */
[----:B------:R1:W5:Y:S01]  /*03f0*/  @!P0 LDG.E.EL R11, desc[UR4][R8.64] ;  /* 0x00000004080b8981 */ /* 0x000362000c2e1900 */
[----:B------:R-:W-:Y:S01]  /*0400*/  IMAD.MOV.U32 R21, RZ, RZ, 0x3e800000 ;  /* 0x3e800000ff157424 */ /* 0x000fe200078e00ff */
[----:B01----:R-:W0:Y:S08]  /*0410*/  LDC.64 R12, c[0x0][0x240] ;  /* 0x00009000ff0c7b82 */ /* 0x003e300000000a00 */
[----:B------:R-:W1:Y:S01]  /*0420*/  LDC.64 R8, c[0x0][0x248] ;  /* 0x00009200ff087b82 */ /* 0x000e620000000a00 */
[----:B0-----:R-:W-:-:S04]  /*0430*/  IMAD.WIDE R12, R0, 0x4, R12 ;  /* 0x00000004000c7825 */ /* 0x001fc800078e020c */
[----:B-1----:R-:W-:-:S04]  /*0440*/  IMAD.WIDE R8, R0, 0x4, R8 ;  /* 0x0000000400087825 */ /* 0x002fc800078e0208 */
[----:B--2---:R-:W-:-:S04]  /*0450*/  FADD R6, R6, 9.9999997473787516356e-06 ;  /* 0x3727c5ac06067421 */ /* 0x004fc80000000000 */
[----:B------:R-:W0:Y:S01]  /*0460*/  MUFU.SQRT R16, R6 ;  /* 0x0000000600107308 */ /* 0x000e220000002000 */
[----:B---3--:R-:W-:-:S07]  /*0470*/  FADD R10, R10, 9.9999997473787516356e-06 ;  /* 0x3727c5ac0a0a7421 */ /* 0x008fce0000000000 */
[----:B------:R-:W1:Y:S01]  /*0480*/  MUFU.SQRT R17, R10 ;  /* 0x0000000a00117308 */ /* 0x000e620000002000 */
[C---:B0-----:R-:W-:Y:S02]  /*0490*/  FSETP.GT.AND P6, PT, R16.reuse, 8.50705917302346158658e+37, PT ;  /* 0x7e8000001000780b */ /* 0x041fe40003fc4000 */
[----:B------:R-:W-:Y:S02]  /*04a0*/  FSETP.GEU.AND P3, PT, R16, 1.175494350822287508e-38, PT ;  /* 0x008000001000780b */ /* 0x000fe40003f6e000 */
[----:B------:R-:W-:Y:S02]  /*04b0*/  FSEL R19, R21, 1, P6 ;  /* 0x3f80000015137808 */ /* 0x000fe40003000000 */
[----:B-1----:R-:W-:-:S07]  /*04c0*/  FSETP.GT.AND P5, PT, R17, 8.50705917302346158658e+37, PT ;  /* 0x7e8000001100780b */ /* 0x002fce0003fa4000 */
[----:B------:R-:W-:Y:S01]  /*04d0*/  @P6 FMUL R16, R16, 0.25 ;  /* 0x3e80000010106820 */ /* 0x000fe20000400000 */
[----:B------:R-:W-:-:S03]  /*04e0*/  FSETP.GEU.AND P6, PT, R17, 1.175494350822287508e-38, PT ;  /* 0x008000001100780b */ /* 0x000fc60003fce000 */
[----:B------:R-:W-:Y:S02]  /*04f0*/  @!P3 FMUL R16, R16, 16777216 ;  /* 0x4b8000001010b820 */ /* 0x000fe40000400000 */
[----:B------:R-:W-:-:S08]  /*0500*/  @P5 FMUL R17, R17, 0.25 ;  /* 0x3e80000011115820 */ /* 0x000fd00000400000 */
[----:B------:R-:W-:Y:S01]  /*0510*/  @!P6 FMUL R17, R17, 16777216 ;  /* 0x4b8000001111e820 */ /* 0x000fe20000400000 */
[----:B------:R-:W0:Y:S01]  /*0520*/  MUFU.RCP R16, R16 ;  /* 0x0000001000107308 */ /* 0x000e220000001000 */
[----:B------:R-:W-:-:S07]  /*0530*/  FSEL R6, R21, 1, P5 ;  /* 0x3f80000015067808 */ /* 0x000fce0002800000 */
[----:B------:R-:W1:Y:S01]  /*0540*/  MUFU.RCP R17, R17 ;  /* 0x0000001100117308 */ /* 0x000e620000001000 */
[----:B----4-:R-:W-:Y:S02]  /*0550*/  SEL R2, R2, RZ, P4 ;  /* 0x000000ff02027207 */ /* 0x010fe40002000000 */
[----:B------:R-:W-:Y:S01]  /*0560*/  SEL R3, R3, RZ, P4 ;  /* 0x000000ff03037207 */ /* 0x000fe20002000000 */
[----:B------:R-:W-:Y:S01]  /*0570*/  @!P3 FMUL R19, R19, 16777216 ;  /* 0x4b8000001313b820 */ /* 0x000fe20000400000 */
[----:B------:R-:W-:Y:S01]  /*0580*/  @P2 SEL R2, R4, RZ, P1 ;  /* 0x000000ff04022207 */ /* 0x000fe20000800000 */
[----:B------:R-:W-:Y:S01]  /*0590*/  @!P6 FMUL R6, R6, 16777216 ;  /* 0x4b8000000606e820 */ /* 0x000fe20000400000 */
[----:B------:R-:W-:Y:S01]  /*05a0*/  @P2 SEL R3, R5, RZ, P1 ;  /* 0x000000ff05032207 */ /* 0x000fe20000800000 */
[----:B0-----:R-:W-:Y:S02]  /*05b0*/  FMUL R16, R16, R19 ;  /* 0x0000001310107220 */ /* 0x001fe40000400000 */
[----:B------:R-:W-:-:S02]  /*05c0*/  FADD R7, R2, -R7 ;  /* 0x8000000702077221 */ /* 0x000fc40000000000 */
[----:B------:R-:W-:Y:S01]  /*05d0*/  FADD R14, R3, -R14 ;  /* 0x8000000e030e7221 */ /* 0x000fe20000000000 */
[----:B-1----:R-:W-:Y:S01]  /*05e0*/  FMUL R17, R17, R6 ;  /* 0x0000000611117220 */ /* 0x002fe20000400000 */
[----:B------:R-:W-:-:S03]  /*05f0*/  FMUL R16, R7, R16 ;  /* 0x0000001007107220 */ /* 0x000fc60000400000 */
[----:B------:R-:W-:Y:S01]  /*0600*/  FMUL R14, R14, R17 ;  /* 0x000000110e0e7220 */ /* 0x000fe20000400000 */
[----:B-----5:R-:W-:Y:S01]  /*0610*/  FFMA R15, R16, R20, R15 ;  /* 0x00000014100f7223 */ /* 0x020fe2000000000f */
[----:B------:R0:W-:Y:S02]  /*0620*/  @!P0 STG.E.64 desc[UR4][R12.64], R2 ;  /* 0x000000020c008986 */ /* 0x0001e4000c101b04 */
[----:B------:R-:W-:Y:S02]  /*0630*/  FFMA R11, R14, R18, R11 ;  /* 0x000000120e0b7223 */ /* 0x000fe4000000000b */
[----:B------:R-:W-:-:S03]  /*0640*/  FSETP.GEU.AND P1, PT, R15, RZ, PT ;  /* 0x000000ff0f00720b */ /* 0x000fc60003f2e000 */
[----:B------:R-:W-:Y:S02]  /*0650*/  FSETP.GEU.AND P2, PT, R11, RZ, PT ;  /* 0x000000ff0b00720b */ /* 0x000fe40003f4e000 */
[----:B------:R-:W-:Y:S02]  /*0660*/  FSEL R10, R15, RZ, P1 ;  /* 0x000000ff0f0a7208 */ /* 0x000fe40000800000 */
[----:B------:R-:W-:Y:S01]  /*0670*/  FSEL R11, R11, RZ, P2 ;  /* 0x000000ff0b0b7208 */ /* 0x000fe20001000000 */
[----:B0-----:R-:W-:Y:S08]  /*0680*/  @P0 EXIT ;  /* 0x000000000000094d */ /* 0x001ff00003800000 */
[----:B------:R-:W-:Y:S01]  /*0690*/  STG.E.64 desc[UR4][R8.64], R10 ;  /* 0x0000000a08007986 */ /* 0x000fe2000c101b04 */
[----:B------:R-:W-:Y:S05]  /*06a0*/  EXIT ;  /* 0x000000000000794d */ /* 0x000fea0003800000 */
.L_x_0:
[----:B------:R-:W-:-:S00]  /*06b0*/  BRA `(.L_x_0) ;  /* 0xfffffffc00fc7947 */ /* 0x000fc0000383ffff */
[----:B------:R-:W-:-:S00]  /*06c0*/  NOP ;  /* 0x0000000000007918 */ /* 0x000fc00000000000 */
        /* <DEDUP_REMOVED lines=11> */
.L_x_1:


//--------------------- .nv.global.init           --------------------------
	.section	.nv.global.init,"aw",@progbits
.nv.global.init:
	.type		_$_str,@object
	.size		_$_str,(_$_str_$_2 - _$_str)
_$_str:
        /*0000*/ 	.byte	0x5f, 0x5f, 0x43, 0x55, 0x44, 0x41, 0x5f, 0x46, 0x54, 0x5a, 0x00
	.type		_$_str_$_2,@object
	.size		_$_str_$_2,(.L_1 - _$_str_$_2)
_$_str_$_2:
        /*000b*/ 	.byte	0x5f, 0x5f, 0x43, 0x55, 0x44, 0x41, 0x5f, 0x50, 0x52, 0x45, 0x43, 0x5f, 0x53, 0x51, 0x52, 0x54
        /*001b*/ 	.byte	0x00
.L_1:


//--------------------- .nv.constant0.triton_poi_fused__native_batch_norm_legit_no_training_cat_relu_22 --------------------------
	.section	.nv.constant0.triton_poi_fused__native_batch_norm_legit_no_training_cat_relu_22,"a",@progbits
	.sectionflags	@""
	.align	4
.nv.constant0.triton_poi_fused__native_batch_norm_legit_no_training_cat_relu_22:
	.zero		596
